//
// Generated by NVIDIA NVVM Compiler
//
// Compiler Build ID: CL-36424714
// Cuda compilation tools, release 13.0, V13.0.88
// Based on NVVM 20.0.0
//

.version 9.0
.target sm_100
.address_size 64

	// .globl	_Z14print_from_gpuv
.extern .func  (.param .b32 func_retval0) vprintf
(
	.param .b64 vprintf_param_0,
	.param .b64 vprintf_param_1
)
;
.global .align 1 .b8 $str[58] = {104, 101, 108, 108, 111, 119, 32, 119, 111, 114, 108, 100, 32, 102, 114, 111, 109, 32, 71, 80, 85, 46, 32, 70, 114, 111, 109, 32, 116, 104, 114, 101, 97, 100, 32, 91, 37, 100, 44, 37, 100, 93, 32, 9, 9, 70, 114, 111, 109, 32, 100, 101, 118, 105, 99, 101, 10};

.visible .entry _Z14print_from_gpuv()
{
	.local .align 8 .b8 	__local_depot0[8];
	.reg .b64 	%SP;
	.reg .b64 	%SPL;
	.reg .b32 	%r<5>;
	.reg .b64 	%rd<5>;

	mov.u64 	%SPL, __local_depot0;
	cvta.local.u64 	%SP, %SPL;
	add.u64 	%rd1, %SP, 0;
	add.u64 	%rd2, %SPL, 0;
	mov.u32 	%r1, %tid.x;
	mov.u32 	%r2, %ctaid.x;
	st.local.v2.u32 	[%rd2], {%r1, %r2};
	mov.u64 	%rd3, $str;
	cvta.global.u64 	%rd4, %rd3;
	{ // callseq 0, 0
	.param .b64 param0;
	st.param.b64 	[param0], %rd4;
	.param .b64 param1;
	st.param.b64 	[param1], %rd1;
	.param .b32 retval0;
	call.uni (retval0), 
	vprintf, 
	(
	param0, 
	param1
	);
	ld.param.b32 	%r3, [retval0];
	} // callseq 0
	ret;

}


// ===== COMPILED SASS (sm_100) =====

	.target	sm_100

	.elftype	@"ET_EXEC"


//--------------------- .note.nv.tkinfo           --------------------------
	.section	.note.nv.tkinfo,"",@"SHT_NOTE"
	.sectionflags	@"SHF_NOTE_NV_TKINFO"
	.tkinfo
        /*0018*/ 	.word	0x00000002
        /*0030*/ 	.string	""
        /*0030*/ 	.string	"ptxas"
        /*0030*/ 	.string	"Cuda compilation tools, release 13.0, V13.0.88"
        /*0030*/ 	.string	"Build cuda_13.0.r13.0/compiler.36424714_0"
        /*0030*/ 	.string	"-arch sm_100 -m 64 "



//--------------------- .note.nv.cuinfo           --------------------------
	.section	.note.nv.cuinfo,"",@"SHT_NOTE"
	.sectionflags	@"SHF_NOTE_NV_CUINFO"
        /*0018*/ 	.short	0x0002
        /*001a*/ 	.short	0x0064
        /*001c*/ 	.short	0x0082
	.zero		2


//--------------------- .nv.info                  --------------------------
	.section	.nv.info,"",@"SHT_CUDA_INFO"
	.align	4


	//----- nvinfo : EIATTR_REGCOUNT
	.align		4
        /*0000*/ 	.byte	0x04, 0x2f
        /*0002*/ 	.short	(.L_2 - .L_1)
	.align		4
.L_1:
        /*0004*/ 	.word	index@(_Z14print_from_gpuv)
        /*0008*/ 	.word	0x00000018


	//----- nvinfo : EIATTR_FRAME_SIZE
	.align		4
.L_2:
        /*000c*/ 	.byte	0x04, 0x11
        /*000e*/ 	.short	(.L_4 - .L_3)
	.align		4
.L_3:
        /*0010*/ 	.word	index@(_Z14print_from_gpuv)
        /*0014*/ 	.word	0x00000008


	//----- nvinfo : EIATTR_MIN_STACK_SIZE
	.align		4
.L_4:
        /*0018*/ 	.byte	0x04, 0x12
        /*001a*/ 	.short	(.L_6 - .L_5)
	.align		4
.L_5:
        /*001c*/ 	.word	index@(_Z14print_from_gpuv)
        /*0020*/ 	.word	0x00000008
.L_6:


//--------------------- .nv.compat                --------------------------
	.section	.nv.compat,"",@"SHT_CUDA_COMPAT_INFO"
	.align	4
        /*0000*/ 	.byte	0x02, 0x09, 0x00, 0x00, 0x02, 0x02, 0x01, 0x00, 0x02, 0x05, 0x05, 0x00, 0x03, 0x07, 0x01, 0x01
        /*0010*/ 	.byte	0x02, 0x03, 0x00, 0x00, 0x02, 0x06, 0x01, 0x00, 0x04, 0x0b, 0x08, 0x00, 0x09, 0x00, 0x00, 0x00
        /*0020*/ 	.byte	0x00, 0x00, 0x00, 0x00


//--------------------- .nv.info._Z14print_from_gpuv --------------------------
	.section	.nv.info._Z14print_from_gpuv,"",@"SHT_CUDA_INFO"
	.sectionflags	@""
	.align	4


	//----- nvinfo : EIATTR_CUDA_API_VERSION
	.align		4
        /*0000*/ 	.byte	0x04, 0x37
        /*0002*/ 	.short	(.L_8 - .L_7)
.L_7:
        /*0004*/ 	.word	0x00000082


	//----- nvinfo : EIATTR_SPARSE_MMA_MASK
	.align		4
.L_8:
        /*0008*/ 	.byte	0x03, 0x50
        /*000a*/ 	.short	0x0000


	//----- nvinfo : EIATTR_MAXREG_COUNT
	.align		4
        /*000c*/ 	.byte	0x03, 0x1b
        /*000e*/ 	.short	0x00ff


	//----- nvinfo : EIATTR_EXTERNS
	.align		4
        /*0010*/ 	.byte	0x04, 0x0f
        /*0012*/ 	.short	(.L_10 - .L_9)


	//   ....[0]....
	.align		4
.L_9:
        /*0014*/ 	.word	index@(vprintf)


	//----- nvinfo : EIATTR_MERCURY_ISA_VERSION
	.align		4
.L_10:
        /*0018*/ 	.byte	0x03, 0x5f
        /*001a*/ 	.short	0x0101


	//----- nvinfo : EIATTR_VRC_CTA_INIT_COUNT
	.align		4
        /*001c*/ 	.byte	0x02, 0x4a
	.zero		1
	.zero		1


	//----- nvinfo : EIATTR_SYSCALL_OFFSETS
	.align		4
        /*0020*/ 	.byte	0x04, 0x46
        /*0022*/ 	.short	(.L_12 - .L_11)


	//   ....[0]....
.L_11:
        /*0024*/ 	.word	0x000000f0


	//----- nvinfo : EIATTR_EXIT_INSTR_OFFSETS
	.align		4
.L_12:
        /*0028*/ 	.byte	0x04, 0x1c
        /*002a*/ 	.short	(.L_14 - .L_13)


	//   ....[0]....
.L_13:
        /*002c*/ 	.word	0x00000100


	//----- nvinfo : EIATTR_SW_WAR
	.align		4
.L_14:
        /*0030*/ 	.byte	0x04, 0x36
        /*0032*/ 	.short	(.L_16 - .L_15)
.L_15:
        /*0034*/ 	.word	0x00000008
.L_16:


//--------------------- .nv.callgraph             --------------------------
	.section	.nv.callgraph,"",@"SHT_CUDA_CALLGRAPH"
	.align	4
	.sectionentsize	8
	.align		4
        /*0000*/ 	.word	0x00000000
	.align		4
        /*0004*/ 	.word	0xffffffff
	.align		4
        /*0008*/ 	.word	index@(_Z14print_from_gpuv)
	.align		4
        /*000c*/ 	.word	index@(vprintf)
	.align		4
        /*0010*/ 	.word	0x00000000
	.align		4
        /*0014*/ 	.word	0xfffffffe
	.align		4
        /*0018*/ 	.word	0x00000000
	.align		4
        /*001c*/ 	.word	0xfffffffd
	.align		4
        /*0020*/ 	.word	0x00000000
	.align		4
        /*0024*/ 	.word	0xfffffffc


//--------------------- .nv.constant4             --------------------------
	.section	.nv.constant4,"a",@progbits
	.align	8
	.align		8
.nv.constant4:
        /*0000*/ 	.dword	vprintf
	.align		8
        /*0008*/ 	.dword	$str


//--------------------- .text._Z14print_from_gpuv --------------------------
	.section	.text._Z14print_from_gpuv,"ax",@progbits
	.align	128
        .global         _Z14print_from_gpuv
        .type           _Z14print_from_gpuv,@function
        .size           _Z14print_from_gpuv,(.L_x_2 - _Z14print_from_gpuv)
        .other          _Z14print_from_gpuv,@"STO_CUDA_ENTRY STV_DEFAULT"
_Z14print_from_gpuv:
.text._Z14print_from_gpuv:
[----:B------:R-:W0:Y:S01]  /*0000*/  LDC R1, c[0x0][0x37c] ;  /* 0x0000df00ff017b82 */ /* 0x000e220000000800 */
[----:B------:R-:W1:Y:S01]  /*0010*/  S2R R8, SR_TID.X ;  /* 0x0000000000087919 */ /* 0x000e620000002100 */
[----:B0-----:R-:W-:Y:S01]  /*0020*/  VIADD R1, R1, 0xfffffff8 ;  /* 0xfffffff801017836 */ /* 0x001fe20000000000 */
[----:B------:R-:W-:Y:S01]  /*0030*/  MOV R0, 0x0 ;  /* 0x0000000000007802 */ /* 0x000fe20000000f00 */
[----:B------:R-:W0:Y:S01]  /*0040*/  LDCU UR4, c[0x0][0x2f8] ;  /* 0x00005f00ff0477ac */ /* 0x000e220008000800 */
[----:B------:R-:W1:Y:S03]  /*0050*/  S2R R9, SR_CTAID.X ;  /* 0x0000000000097919 */ /* 0x000e660000002500 */
[----:B------:R2:W3:Y:S01]  /*0060*/  LDC.64 R2, c[0x4][R0] ;  /* 0x0100000000027b82 */ /* 0x0004e20000000a00 */
[----:B------:R-:W4:Y:S01]  /*0070*/  LDCU.64 UR6, c[0x4][0x8] ;  /* 0x01000100ff0677ac */ /* 0x000f220008000a00 */
[----:B------:R-:W5:Y:S01]  /*0080*/  LDCU UR5, c[0x0][0x2fc] ;  /* 0x00005f80ff0577ac */ /* 0x000f620008000800 */
[----:B0-----:R-:W-:Y:S01]  /*0090*/  IADD3 R6, P0, PT, R1, UR4, RZ ;  /* 0x0000000401067c10 */ /* 0x001fe2000ff1e0ff */
[----:B----4-:R-:W-:Y:S01]  /*00a0*/  IMAD.U32 R4, RZ, RZ, UR6 ;  /* 0x00000006ff047e24 */ /* 0x010fe2000f8e00ff */
[----:B------:R-:W-:-:S03]  /*00b0*/  MOV R5, UR7 ;  /* 0x0000000700057c02 */ /* 0x000fc60008000f00 */
[----:B-----5:R-:W-:Y:S01]  /*00c0*/  IMAD.X R7, RZ, RZ, UR5, P0 ;  /* 0x00000005ff077e24 */ /* 0x020fe200080e06ff */
[----:B-1----:R2:W-:Y:S07]  /*00d0*/  STL.64 [R1], R8 ;  /* 0x0000000801007387 */ /* 0x0025ee0000100a00 */
[----:B------:R-:W-:-:S07]  /*00e0*/  LEPC R20, `(.L_x_0) ;  /* 0x000000001014794e */ /* 0x000fce0000000000 */
[----:B--23--:R-:W-:Y:S05]  /*00f0*/  CALL.ABS.NOINC R2 ;  /* 0x0000000002007343 */ /* 0x00cfea0003c00000 */
.L_x_0:
[----:B------:R-:W-:Y:S05]  /*0100*/  EXIT ;  /* 0x000000000000794d */ /* 0x000fea0003800000 */
.L_x_1:
[----:B------:R-:W-:-:S00]  /*0110*/  BRA `(.L_x_1) ;  /* 0xfffffffc00fc7947 */ /* 0x000fc0000383ffff */
[----:B------:R-:W-:-:S00]  /*0120*/  NOP ;  /* 0x0000000000007918 */ /* 0x000fc00000000000 */
        /* <DEDUP_REMOVED lines=13> */
.L_x_2:


//--------------------- .nv.global.init           --------------------------
	.section	.nv.global.init,"aw",@progbits
.nv.global.init:
	.type		$str,@object
	.size		$str,(.L_0 - $str)
$str:
        /*0000*/ 	.byte	0x68, 0x65, 0x6c, 0x6c, 0x6f, 0x77, 0x20, 0x77, 0x6f, 0x72, 0x6c, 0x64, 0x20, 0x66, 0x72, 0x6f
        /*0010*/ 	.byte	0x6d, 0x20, 0x47, 0x50, 0x55, 0x2e, 0x20, 0x46, 0x72, 0x6f, 0x6d, 0x20, 0x74, 0x68, 0x72, 0x65
        /*0020*/ 	.byte	0x61, 0x64, 0x20, 0x5b, 0x25, 0x64, 0x2c, 0x25, 0x64, 0x5d, 0x20, 0x09, 0x09, 0x46, 0x72, 0x6f
        /*0030*/ 	.byte	0x6d, 0x20, 0x64, 0x65, 0x76, 0x69, 0x63, 0x65, 0x0a, 0x00
.L_0:


//--------------------- .nv.shared.reserved.0     --------------------------
	.section	.nv.shared.reserved.0,"aw",@nobits
	.weak		__nv_reservedSMEM_offset_0_alias
	.size		__nv_reservedSMEM_offset_0_alias, 0, 64
	.other		__nv_reservedSMEM_offset_0_alias,@"STO_CUDA_RESERVED_SHARED STV_DEFAULT"
__nv_reservedSMEM_offset_0_alias:
	.zero		0
	.zero		64


//--------------------- .nv.constant0._Z14print_from_gpuv --------------------------
	.section	.nv.constant0._Z14print_from_gpuv,"a",@progbits
	.sectionflags	@""
	.align	4
.nv.constant0._Z14print_from_gpuv:
	.zero		896


//--------------------- SYMBOLS --------------------------

	.type		.nv.reservedSmem.offset0,@object
	.size		.nv.reservedSmem.offset0,0x4
	.type		vprintf,@function
